//
// Generated by NVIDIA NVVM Compiler
//
// Compiler Build ID: CL-36424714
// Cuda compilation tools, release 13.0, V13.0.88
// Based on NVVM 20.0.0
//

.version 9.0
.target sm_100
.address_size 64

	// .globl	_Z4testv
.extern .func  (.param .b32 func_retval0) vprintf
(
	.param .b64 vprintf_param_0,
	.param .b64 vprintf_param_1
)
;
.global .align 1 .b8 $str[28] = {104, 101, 108, 108, 111, 32, 67, 85, 68, 65, 32, 37, 100, 44, 32, 37, 100, 44, 32, 37, 100, 44, 32, 37, 100, 33, 10};

.visible .entry _Z4testv()
{
	.local .align 16 .b8 	__local_depot0[16];
	.reg .b64 	%SP;
	.reg .b64 	%SPL;
	.reg .b32 	%r<7>;
	.reg .b64 	%rd<5>;

	mov.u64 	%SPL, __local_depot0;
	cvta.local.u64 	%SP, %SPL;
	add.u64 	%rd1, %SP, 0;
	add.u64 	%rd2, %SPL, 0;
	mov.u32 	%r1, %ctaid.x;
	mov.u32 	%r2, %ctaid.y;
	mov.u32 	%r3, %tid.x;
	mov.u32 	%r4, %tid.y;
	st.local.v4.u32 	[%rd2], {%r1, %r2, %r3, %r4};
	mov.u64 	%rd3, $str;
	cvta.global.u64 	%rd4, %rd3;
	{ // callseq 0, 0
	.param .b64 param0;
	st.param.b64 	[param0], %rd4;
	.param .b64 param1;
	st.param.b64 	[param1], %rd1;
	.param .b32 retval0;
	call.uni (retval0), 
	vprintf, 
	(
	param0, 
	param1
	);
	ld.param.b32 	%r5, [retval0];
	} // callseq 0
	ret;

}


// ===== COMPILED SASS (sm_100) =====

	.target	sm_100

	.elftype	@"ET_EXEC"


//--------------------- .note.nv.tkinfo           --------------------------
	.section	.note.nv.tkinfo,"",@"SHT_NOTE"
	.sectionflags	@"SHF_NOTE_NV_TKINFO"
	.tkinfo
        /*0018*/ 	.word	0x00000002
        /*0030*/ 	.string	""
        /*0030*/ 	.string	"ptxas"
        /*0030*/ 	.string	"Cuda compilation tools, release 13.0, V13.0.88"
        /*0030*/ 	.string	"Build cuda_13.0.r13.0/compiler.36424714_0"
        /*0030*/ 	.string	"-arch sm_100 -m 64 "



//--------------------- .note.nv.cuinfo           --------------------------
	.section	.note.nv.cuinfo,"",@"SHT_NOTE"
	.sectionflags	@"SHF_NOTE_NV_CUINFO"
        /*0018*/ 	.short	0x0002
        /*001a*/ 	.short	0x0064
        /*001c*/ 	.short	0x0082
	.zero		2


//--------------------- .nv.info                  --------------------------
	.section	.nv.info,"",@"SHT_CUDA_INFO"
	.align	4


	//----- nvinfo : EIATTR_REGCOUNT
	.align		4
        /*0000*/ 	.byte	0x04, 0x2f
        /*0002*/ 	.short	(.L_2 - .L_1)
	.align		4
.L_1:
        /*0004*/ 	.word	index@(_Z4testv)
        /*0008*/ 	.word	0x00000018


	//----- nvinfo : EIATTR_FRAME_SIZE
	.align		4
.L_2:
        /*000c*/ 	.byte	0x04, 0x11
        /*000e*/ 	.short	(.L_4 - .L_3)
	.align		4
.L_3:
        /*0010*/ 	.word	index@(_Z4testv)
        /*0014*/ 	.word	0x00000010


	//----- nvinfo : EIATTR_MIN_STACK_SIZE
	.align		4
.L_4:
        /*0018*/ 	.byte	0x04, 0x12
        /*001a*/ 	.short	(.L_6 - .L_5)
	.align		4
.L_5:
        /*001c*/ 	.word	index@(_Z4testv)
        /*0020*/ 	.word	0x00000010
.L_6:


//--------------------- .nv.compat                --------------------------
	.section	.nv.compat,"",@"SHT_CUDA_COMPAT_INFO"
	.align	4
        /*0000*/ 	.byte	0x02, 0x09, 0x00, 0x00, 0x02, 0x02, 0x01, 0x00, 0x02, 0x05, 0x05, 0x00, 0x03, 0x07, 0x01, 0x01
        /*0010*/ 	.byte	0x02, 0x03, 0x00, 0x00, 0x02, 0x06, 0x01, 0x00, 0x04, 0x0b, 0x08, 0x00, 0x09, 0x00, 0x00, 0x00
        /*0020*/ 	.byte	0x00, 0x00, 0x00, 0x00


//--------------------- .nv.info._Z4testv         --------------------------
	.section	.nv.info._Z4testv,"",@"SHT_CUDA_INFO"
	.sectionflags	@""
	.align	4


	//----- nvinfo : EIATTR_CUDA_API_VERSION
	.align		4
        /*0000*/ 	.byte	0x04, 0x37
        /*0002*/ 	.short	(.L_8 - .L_7)
.L_7:
        /*0004*/ 	.word	0x00000082


	//----- nvinfo : EIATTR_SPARSE_MMA_MASK
	.align		4
.L_8:
        /*0008*/ 	.byte	0x03, 0x50
        /*000a*/ 	.short	0x0000


	//----- nvinfo : EIATTR_MAXREG_COUNT
	.align		4
        /*000c*/ 	.byte	0x03, 0x1b
        /*000e*/ 	.short	0x00ff


	//----- nvinfo : EIATTR_EXTERNS
	.align		4
        /*0010*/ 	.byte	0x04, 0x0f
        /*0012*/ 	.short	(.L_10 - .L_9)


	//   ....[0]....
	.align		4
.L_9:
        /*0014*/ 	.word	index@(vprintf)


	//----- nvinfo : EIATTR_MERCURY_ISA_VERSION
	.align		4
.L_10:
        /*0018*/ 	.byte	0x03, 0x5f
        /*001a*/ 	.short	0x0101


	//----- nvinfo : EIATTR_VRC_CTA_INIT_COUNT
	.align		4
        /*001c*/ 	.byte	0x02, 0x4a
	.zero		1
	.zero		1


	//----- nvinfo : EIATTR_SYSCALL_OFFSETS
	.align		4
        /*0020*/ 	.byte	0x04, 0x46
        /*0022*/ 	.short	(.L_12 - .L_11)


	//   ....[0]....
.L_11:
        /*0024*/ 	.word	0x00000110


	//----- nvinfo : EIATTR_EXIT_INSTR_OFFSETS
	.align		4
.L_12:
        /*0028*/ 	.byte	0x04, 0x1c
        /*002a*/ 	.short	(.L_14 - .L_13)


	//   ....[0]....
.L_13:
        /*002c*/ 	.word	0x00000120


	//----- nvinfo : EIATTR_SW_WAR
	.align		4
.L_14:
        /*0030*/ 	.byte	0x04, 0x36
        /*0032*/ 	.short	(.L_16 - .L_15)
.L_15:
        /*0034*/ 	.word	0x00000008
.L_16:


//--------------------- .nv.callgraph             --------------------------
	.section	.nv.callgraph,"",@"SHT_CUDA_CALLGRAPH"
	.align	4
	.sectionentsize	8
	.align		4
        /*0000*/ 	.word	0x00000000
	.align		4
        /*0004*/ 	.word	0xffffffff
	.align		4
        /*0008*/ 	.word	index@(_Z4testv)
	.align		4
        /*000c*/ 	.word	index@(vprintf)
	.align		4
        /*0010*/ 	.word	0x00000000
	.align		4
        /*0014*/ 	.word	0xfffffffe
	.align		4
        /*0018*/ 	.word	0x00000000
	.align		4
        /*001c*/ 	.word	0xfffffffd
	.align		4
        /*0020*/ 	.word	0x00000000
	.align		4
        /*0024*/ 	.word	0xfffffffc


//--------------------- .nv.constant4             --------------------------
	.section	.nv.constant4,"a",@progbits
	.align	8
	.align		8
.nv.constant4:
        /*0000*/ 	.dword	vprintf
	.align		8
        /*0008*/ 	.dword	$str


//--------------------- .text._Z4testv            --------------------------
	.section	.text._Z4testv,"ax",@progbits
	.align	128
        .global         _Z4testv
        .type           _Z4testv,@function
        .size           _Z4testv,(.L_x_2 - _Z4testv)
        .other          _Z4testv,@"STO_CUDA_ENTRY STV_DEFAULT"
_Z4testv:
.text._Z4testv:
[----:B------:R-:W0:Y:S01]  /*0000*/  LDC R1, c[0x0][0x37c] ;  /* 0x0000df00ff017b82 */ /* 0x000e220000000800 */
[----:B------:R-:W1:Y:S01]  /*0010*/  S2R R8, SR_CTAID.X ;  /* 0x0000000000087919 */ /* 0x000e620000002500 */
[----:B0-----:R-:W-:Y:S01]  /*0020*/  VIADD R1, R1, 0xfffffff0 ;  /* 0xfffffff001017836 */ /* 0x001fe20000000000 */
[----:B------:R-:W-:Y:S01]  /*0030*/  MOV R0, 0x0 ;  /* 0x0000000000007802 */ /* 0x000fe20000000f00 */
[----:B------:R-:W0:Y:S01]  /*0040*/  LDCU UR4, c[0x0][0x2f8] ;  /* 0x00005f00ff0477ac */ /* 0x000e220008000800 */
[----:B------:R-:W1:Y:S03]  /*0050*/  S2R R9, SR_CTAID.Y ;  /* 0x0000000000097919 */ /* 0x000e660000002600 */
[----:B------:R2:W3:Y:S01]  /*0060*/  LDC.64 R2, c[0x4][R0] ;  /* 0x0100000000027b82 */ /* 0x0004e20000000a00 */
[----:B------:R-:W4:Y:S01]  /*0070*/  LDCU.64 UR6, c[0x4][0x8] ;  /* 0x01000100ff0677ac */ /* 0x000f220008000a00 */
[----:B------:R-:W1:Y:S01]  /*0080*/  S2R R10, SR_TID.X ;  /* 0x00000000000a7919 */ /* 0x000e620000002100 */
[----:B------:R-:W5:Y:S01]  /*0090*/  LDCU UR5, c[0x0][0x2fc] ;  /* 0x00005f80ff0577ac */ /* 0x000f620008000800 */
[----:B------:R-:W1:Y:S01]  /*00a0*/  S2R R11, SR_TID.Y ;  /* 0x00000000000b7919 */ /* 0x000e620000002200 */
[----:B0-----:R-:W-:Y:S01]  /*00b0*/  IADD3 R6, P0, PT, R1, UR4, RZ ;  /* 0x0000000401067c10 */ /* 0x001fe2000ff1e0ff */
[----:B----4-:R-:W-:Y:S01]  /*00c0*/  IMAD.U32 R4, RZ, RZ, UR6 ;  /* 0x00000006ff047e24 */ /* 0x010fe2000f8e00ff */
[----:B------:R-:W-:-:S03]  /*00d0*/  MOV R5, UR7 ;  /* 0x0000000700057c02 */ /* 0x000fc60008000f00 */
[----:B-----5:R-:W-:Y:S01]  /*00e0*/  IMAD.X R7, RZ, RZ, UR5, P0 ;  /* 0x00000005ff077e24 */ /* 0x020fe200080e06ff */
[----:B-1----:R2:W-:Y:S07]  /*00f0*/  STL.128 [R1], R8 ;  /* 0x0000000801007387 */ /* 0x0025ee0000100c00 */
[----:B------:R-:W-:-:S07]  /*0100*/  LEPC R20, `(.L_x_0) ;  /* 0x000000001014794e */ /* 0x000fce0000000000 */
[----:B--23--:R-:W-:Y:S05]  /*0110*/  CALL.ABS.NOINC R2 ;  /* 0x0000000002007343 */ /* 0x00cfea0003c00000 */
.L_x_0:
[----:B------:R-:W-:Y:S05]  /*0120*/  EXIT ;  /* 0x000000000000794d */ /* 0x000fea0003800000 */
.L_x_1:
[----:B------:R-:W-:-:S00]  /*0130*/  BRA `(.L_x_1) ;  /* 0xfffffffc00fc7947 */ /* 0x000fc0000383ffff */
[----:B------:R-:W-:-:S00]  /*0140*/  NOP ;  /* 0x0000000000007918 */ /* 0x000fc00000000000 */
        /* <DEDUP_REMOVED lines=11> */
.L_x_2:


//--------------------- .nv.global.init           --------------------------
	.section	.nv.global.init,"aw",@progbits
.nv.global.init:
	.type		$str,@object
	.size		$str,(.L_0 - $str)
$str:
        /*0000*/ 	.byte	0x68, 0x65, 0x6c, 0x6c, 0x6f, 0x20, 0x43, 0x55, 0x44, 0x41, 0x20, 0x25, 0x64, 0x2c, 0x20, 0x25
        /*0010*/ 	.byte	0x64, 0x2c, 0x20, 0x25, 0x64, 0x2c, 0x20, 0x25, 0x64, 0x21, 0x0a, 0x00
.L_0:


//--------------------- .nv.shared.reserved.0     --------------------------
	.section	.nv.shared.reserved.0,"aw",@nobits
	.weak		__nv_reservedSMEM_offset_0_alias
	.size		__nv_reservedSMEM_offset_0_alias, 0, 64
	.other		__nv_reservedSMEM_offset_0_alias,@"STO_CUDA_RESERVED_SHARED STV_DEFAULT"
__nv_reservedSMEM_offset_0_alias:
	.zero		0
	.zero		64


//--------------------- .nv.constant0._Z4testv    --------------------------
	.section	.nv.constant0._Z4testv,"a",@progbits
	.sectionflags	@""
	.align	4
.nv.constant0._Z4testv:
	.zero		896


//--------------------- SYMBOLS --------------------------

	.type		.nv.reservedSmem.offset0,@object
	.size		.nv.reservedSmem.offset0,0x4
	.type		vprintf,@function
